	.headerflags	@"EF_CUDA_TEXMODE_UNIFIED EF_CUDA_64BIT_ADDRESS EF_CUDA_ACCELERATORS EF_CUDA_SM90 EF_CUDA_VIRTUAL_SM(EF_CUDA_SM90)"
	.elftype	@"ET_EXEC"


//--------------------- .nv.info                  --------------------------
	.section	.nv.info,"",@"SHT_CUDA_INFO"
	.align	4


	//----- nvinfo : EIATTR_REGCOUNT
	.align		4
        /*0000*/ 	.byte	0x04, 0x2f
        /*0002*/ 	.short	(.L_1 - .L_0)
	.align		4
.L_0:
        /*0004*/ 	.word	index@(triton_poi_fused_max_pool2d_with_indices_11)
        /*0008*/ 	.word	0x0000000e


	//----- nvinfo : EIATTR_MIN_STACK_SIZE
	.align		4
.L_1:
        /*000c*/ 	.byte	0x04, 0x12
        /*000e*/ 	.short	(.L_3 - .L_2)
	.align		4
.L_2:
        /*0010*/ 	.word	index@(triton_poi_fused_max_pool2d_with_indices_11)
        /*0014*/ 	.word	0x00000000


	//----- nvinfo : EIATTR_FRAME_SIZE
	.align		4
.L_3:
        /*0018*/ 	.byte	0x04, 0x11
        /*001a*/ 	.short	(.L_5 - .L_4)
	.align		4
.L_4:
        /*001c*/ 	.word	index@(triton_poi_fused_max_pool2d_with_indices_11)
        /*0020*/ 	.word	0x00000000


	//----- nvinfo : EIATTR_MIN_STACK_SIZE
	.align		4
.L_5:
        /*0024*/ 	.byte	0x04, 0x12
        /*0026*/ 	.short	(.L_7 - .L_6)
	.align		4
.L_6:
        /*0028*/ 	.word	index@(triton_poi_fused_max_pool2d_with_indices_11)
        /*002c*/ 	.word	0x00000000
.L_7:


//--------------------- .nv.info.triton_poi_fused_max_pool2d_with_indices_11 --------------------------
	.section	.nv.info.triton_poi_fused_max_pool2d_with_indices_11,"",@"SHT_CUDA_INFO"
	.sectionflags	@""
	.align	4


	//----- nvinfo : EIATTR_CUDA_API_VERSION
	.align		4
        /*0000*/ 	.byte	0x04, 0x37
        /*0002*/ 	.short	(.L_9 - .L_8)
.L_8:
        /*0004*/ 	.word	0x0000007c


	//----- nvinfo : EIATTR_KPARAM_INFO
	.align		4
.L_9:
        /*0008*/ 	.byte	0x04, 0x17
        /*000a*/ 	.short	(.L_11 - .L_10)
.L_10:
        /*000c*/ 	.word	0x00000000
        /*0010*/ 	.short	0x0002
        /*0012*/ 	.short	0x0010
        /*0014*/ 	.byte	0x00, 0xf0, 0x11, 0x00


	//----- nvinfo : EIATTR_KPARAM_INFO
	.align		4
.L_11:
        /*0018*/ 	.byte	0x04, 0x17
        /*001a*/ 	.short	(.L_13 - .L_12)
.L_12:
        /*001c*/ 	.word	0x00000000
        /*0020*/ 	.short	0x0001
        /*0022*/ 	.short	0x0008
        /*0024*/ 	.byte	0x00, 0xf4, 0x21, 0x00


	//----- nvinfo : EIATTR_KPARAM_INFO
	.align		4
.L_13:
        /*0028*/ 	.byte	0x04, 0x17
        /*002a*/ 	.short	(.L_15 - .L_14)
.L_14:
        /*002c*/ 	.word	0x00000000
        /*0030*/ 	.short	0x0000
        /*0032*/ 	.short	0x0000
        /*0034*/ 	.byte	0x00, 0xf4, 0x21, 0x00


	//----- nvinfo : EIATTR_SPARSE_MMA_MASK
	.align		4
.L_15:
        /*0038*/ 	.byte	0x03, 0x50
        /*003a*/ 	.short	0x0000


	//----- nvinfo : EIATTR_MAXREG_COUNT
	.align		4
        /*003c*/ 	.byte	0x03, 0x1b
        /*003e*/ 	.short	0x00ff


	//----- nvinfo : EIATTR_EXIT_INSTR_OFFSETS
	.align		4
        /*0040*/ 	.byte	0x04, 0x1c
        /*0042*/ 	.short	(.L_17 - .L_16)


	//   ....[0]....
.L_16:
        /*0044*/ 	.word	0x000003a0


	//----- nvinfo : EIATTR_REQNTID
	.align		4
.L_17:
        /*0048*/ 	.byte	0x04, 0x10
        /*004a*/ 	.short	(.L_19 - .L_18)
.L_18:
        /*004c*/ 	.word	0x00000080
        /*0050*/ 	.word	0x00000001
        /*0054*/ 	.word	0x00000001


	//----- nvinfo : EIATTR_CBANK_PARAM_SIZE
	.align		4
.L_19:
        /*0058*/ 	.byte	0x03, 0x19
        /*005a*/ 	.short	0x0014


	//----- nvinfo : EIATTR_PARAM_CBANK
	.align		4
        /*005c*/ 	.byte	0x04, 0x0a
        /*005e*/ 	.short	(.L_21 - .L_20)
	.align		4
.L_20:
        /*0060*/ 	.word	index@(.nv.constant0.triton_poi_fused_max_pool2d_with_indices_11)
        /*0064*/ 	.short	0x0210
        /*0066*/ 	.short	0x0014


	//----- nvinfo : EIATTR_SW_WAR
	.align		4
.L_21:
        /*0068*/ 	.byte	0x04, 0x36
        /*006a*/ 	.short	(.L_23 - .L_22)
.L_22:
        /*006c*/ 	.word	0x00000008
.L_23:


//--------------------- .nv.callgraph             --------------------------
	.section	.nv.callgraph,"",@"SHT_CUDA_CALLGRAPH"
	.align	4
	.sectionentsize	8
	.align		4
        /*0000*/ 	.word	0x00000000
	.align		4
        /*0004*/ 	.word	0xffffffff
	.align		4
        /*0008*/ 	.word	0x00000000
	.align		4
        /*000c*/ 	.word	0xfffffffe
	.align		4
        /*0010*/ 	.word	0x00000000
	.align		4
        /*0014*/ 	.word	0xfffffffd
	.align		4
        /*0018*/ 	.word	0x00000000
	.align		4
        /*001c*/ 	.word	0xfffffffc


//--------------------- .text.triton_poi_fused_max_pool2d_with_indices_11 --------------------------
	.section	.text.triton_poi_fused_max_pool2d_with_indices_11,"ax",@progbits
	.align	128
        .global         triton_poi_fused_max_pool2d_with_indices_11
        .type           triton_poi_fused_max_pool2d_with_indices_11,@function
        .size           triton_poi_fused_max_pool2d_with_indices_11,(.L_x_1 - triton_poi_fused_max_pool2d_with_indices_11)
        .other          triton_poi_fused_max_pool2d_with_indices_11,@"STO_CUDA_ENTRY STV_DEFAULT"
triton_poi_fused_max_pool2d_with_indices_11:
.text.triton_poi_fused_max_pool2d_with_indices_11:
[----:B------:R-:W-:Y:S01]  /*0000*/  LDC R1, c[0x0][0x28] ;  /* 0x00000a00ff017b82 */ /* 0x000fe20000000800 */
[----:B------:R-:W1:Y:S01]  /*0010*/  S2R R0, SR_TID.X ;  /* 0x0000000000007919 */ /* 0x000e620000002100 */
[----:B------:R-:W-:Y:S01]  /*0020*/  ULDC.64 UR4, c[0x0][0x208] ;  /* 0x0000820000047ab9 */ /* 0x000fe20000000a00 */
[----:B------:R-:W-:Y:S01]  /*0030*/  ULDC.64 UR6, c[0x0][0x218] ;  /* 0x0000860000067ab9 */ /* 0x000fe20000000a00 */
[----:B------:R-:W2:Y:S01]  /*0040*/  S2R R3, SR_CTAID.X ;  /* 0x0000000000037919 */ /* 0x000ea20000002500 */
[----:B-1----:R-:W-:Y:S01]  /*0050*/  IMAD.SHL.U32 R0, R0, 0x2, RZ ;  /* 0x0000000200007824 */ /* 0x002fe200078e00ff */
[----:B--2---:R-:W-:-:S04]  /*0060*/  SHF.R.S32.HI R5, RZ, 0x17, R3 ;  /* 0x00000017ff057819 */ /* 0x004fc80000011403 */
[----:B------:R-:W-:Y:S02]  /*0070*/  LOP3.LUT R0, R0, 0xfe, RZ, 0xc0, !PT ;  /* 0x000000fe00007812 */ /* 0x000fe400078ec0ff */
[----:B------:R-:W-:-:S03]  /*0080*/  SGXT R5, R5, 0x1 ;  /* 0x000000010505781a */ /* 0x000fc60000000200 */
[----:B------:R-:W-:-:S05]  /*0090*/  IMAD R0, R3, 0x100, R0 ;  /* 0x0000010003007824 */ /* 0x000fca00078e0200 */
[----:B------:R-:W-:Y:S02]  /*00a0*/  SHF.R.S32.HI R3, RZ, 0x1f, R0 ;  /* 0x0000001fff037819 */ /* 0x000fe40000011400 */
[-C--:B------:R-:W-:Y:S02]  /*00b0*/  LEA.HI R6, R5, R0.reuse, RZ, 0x8 ;  /* 0x0000000005067211 */ /* 0x080fe400078f40ff */
[----:B------:R-:W-:Y:S02]  /*00c0*/  LEA.HI R4, R3, R0, RZ, 0x4 ;  /* 0x0000000003047211 */ /* 0x000fe400078f20ff */
[----:B------:R-:W1:Y:S01]  /*00d0*/  LDC.64 R2, c[0x0][0x210] ;  /* 0x00008400ff027b82 */ /* 0x000e620000000a00 */
[----:B------:R-:W-:Y:S01]  /*00e0*/  IMAD.SHL.U32 R7, R6, 0x4, RZ ;  /* 0x0000000406077824 */ /* 0x000fe200078e00ff */
[----:B------:R-:W-:-:S04]  /*00f0*/  SHF.R.S32.HI R5, RZ, 0x4, R4 ;  /* 0x00000004ff057819 */ /* 0x000fc80000011404 */
[----:B------:R-:W-:Y:S02]  /*0100*/  LEA.HI R6, R5, R5, RZ, 0x4 ;  /* 0x0000000505067211 */ /* 0x000fe400078f20ff */
[----:B------:R-:W-:Y:S02]  /*0110*/  LOP3.LUT R8, R7, 0xfffffc00, RZ, 0xc0, !PT ;  /* 0xfffffc0007087812 */ /* 0x000fe400078ec0ff */
[----:B------:R-:W-:Y:S02]  /*0120*/  LOP3.LUT R7, R4, 0xfffffff0, RZ, 0xc0, !PT ;  /* 0xfffffff004077812 */ /* 0x000fe400078ec0ff */
[----:B------:R-:W-:Y:S02]  /*0130*/  LOP3.LUT R6, R6, 0x7fffff0, RZ, 0xc0, !PT ;  /* 0x07fffff006067812 */ /* 0x000fe400078ec0ff */
[----:B------:R-:W-:-:S03]  /*0140*/  IADD3 R7, R8, R0, -R7 ;  /* 0x0000000008077210 */ /* 0x000fc60007ffe807 */
[----:B------:R-:W-:-:S04]  /*0150*/  IMAD.IADD R6, R5, 0x1, -R6 ;  /* 0x0000000105067824 */ /* 0x000fc800078e0a06 */
[----:B------:R-:W-:-:S04]  /*0160*/  IMAD R11, R6, 0x20, R7 ;  /* 0x00000020060b7824 */ /* 0x000fc800078e0207 */
[C---:B------:R-:W-:Y:S02]  /*0170*/  VIADD R7, R11.reuse, 0x10 ;  /* 0x000000100b077836 */ /* 0x040fe40000000000 */
[----:B-1----:R-:W-:-:S04]  /*0180*/  IMAD.WIDE R4, R11, 0x4, R2 ;  /* 0x000000040b047825 */ /* 0x002fc800078e0202 */
[--C-:B------:R-:W-:Y:S02]  /*0190*/  IMAD.WIDE R6, R7, 0x4, R2.reuse ;  /* 0x0000000407067825 */ /* 0x100fe400078e0202 */
[----:B------:R-:W2:Y:S02]  /*01a0*/  LDG.E.64 R4, desc[UR4][R4.64] ;  /* 0x0000000404047981 */ /* 0x000ea4000c1e1b00 */
[----:B------:R-:W-:Y:S02]  /*01b0*/  VIADD R9, R11, 0x200 ;  /* 0x000002000b097836 */ /* 0x000fe40000000000 */
[----:B------:R-:W2:Y:S02]  /*01c0*/  LDG.E.64 R6, desc[UR4][R6.64] ;  /* 0x0000000406067981 */ /* 0x000ea4000c1e1b00 */
[----:B------:R-:W-:-:S06]  /*01d0*/  IMAD.WIDE R8, R9, 0x4, R2 ;  /* 0x0000000409087825 */ /* 0x000fcc00078e0202 */
[----:B------:R-:W3:Y:S01]  /*01e0*/  LDG.E.64 R8, desc[UR4][R8.64] ;  /* 0x0000000408087981 */ /* 0x000ee2000c1e1b00 */
[----:B------:R-:W-:-:S04]  /*01f0*/  VIADD R11, R11, 0x210 ;  /* 0x000002100b0b7836 */ /* 0x000fc80000000000 */
[----:B------:R-:W-:-:S06]  /*0200*/  IMAD.WIDE R2, R11, 0x4, R2 ;  /* 0x000000040b027825 */ /* 0x000fcc00078e0202 */
[----:B------:R-:W4:Y:S01]  /*0210*/  LDG.E.64 R2, desc[UR4][R2.64] ;  /* 0x0000000402027981 */ /* 0x000f22000c1e1b00 */
[C---:B--2---:R-:W-:Y:S02]  /*0220*/  FSETP.GT.AND P3, PT, R6.reuse, R4, PT ;  /* 0x000000040600720b */ /* 0x044fe40003f64000 */
[----:B------:R-:W-:Y:S02]  /*0230*/  FSETP.GT.AND P0, PT, R7, R5, PT ;  /* 0x000000050700720b */ /* 0x000fe40003f04000 */
[----:B------:R-:W-:Y:S02]  /*0240*/  FSETP.NAN.AND P5, PT, R6, R6, PT ;  /* 0x000000060600720b */ /* 0x000fe40003fa8000 */
[----:B---3--:R-:W-:Y:S02]  /*0250*/  FSETP.NAN.AND P2, PT, R8, R8, PT ;  /* 0x000000080800720b */ /* 0x008fe40003f48000 */
[----:B------:R-:W-:Y:S02]  /*0260*/  FSETP.NAN.AND P1, PT, R9, R9, PT ;  /* 0x000000090900720b */ /* 0x000fe40003f28000 */
[----:B------:R-:W-:-:S03]  /*0270*/  FSETP.NAN.AND P4, PT, R7, R7, PT ;  /* 0x000000070700720b */ /* 0x000fc60003f88000 */
[----:B------:R-:W-:Y:S02]  /*0280*/  @!P3 SEL R6, R6, R4, P5 ;  /* 0x000000040606b207 */ /* 0x000fe40002800000 */
[----:B------:R-:W-:Y:S02]  /*0290*/  @!P0 SEL R7, R7, R5, P4 ;  /* 0x0000000507078207 */ /* 0x000fe40002000000 */
[----:B------:R-:W-:Y:S02]  /*02a0*/  FSETP.GEU.AND P5, PT, R6, R8, PT ;  /* 0x000000080600720b */ /* 0x000fe40003fae000 */
[----:B------:R-:W-:Y:S02]  /*02b0*/  FSETP.GEU.AND P4, PT, R7, R9, PT ;  /* 0x000000090700720b */ /* 0x000fe40003f8e000 */
[----:B------:R-:W-:Y:S02]  /*02c0*/  @!P2 SEL R8, R8, R6, !P5 ;  /* 0x000000060808a207 */ /* 0x000fe40006800000 */
[----:B------:R-:W-:-:S02]  /*02d0*/  @!P1 SEL R9, R9, R7, !P4 ;  /* 0x0000000709099207 */ /* 0x000fc40006000000 */
[----:B----4-:R-:W-:Y:S02]  /*02e0*/  FSETP.GEU.AND P1, PT, R8, R2, PT ;  /* 0x000000020800720b */ /* 0x010fe40003f2e000 */
[----:B------:R-:W-:Y:S02]  /*02f0*/  SEL R4, RZ, 0x1, !P3 ;  /* 0x00000001ff047807 */ /* 0x000fe40005800000 */
[----:B------:R-:W-:Y:S02]  /*0300*/  SEL R2, RZ, 0x1, !P0 ;  /* 0x00000001ff027807 */ /* 0x000fe40004000000 */
[----:B------:R-:W-:Y:S02]  /*0310*/  FSETP.GEU.AND P0, PT, R9, R3, PT ;  /* 0x000000030900720b */ /* 0x000fe40003f0e000 */
[----:B------:R-:W-:Y:S02]  /*0320*/  SEL R4, R4, 0x2, P5 ;  /* 0x0000000204047807 */ /* 0x000fe40002800000 */
[----:B------:R-:W-:-:S02]  /*0330*/  SEL R3, R2, 0x2, P4 ;  /* 0x0000000202037807 */ /* 0x000fc40002000000 */
[----:B------:R-:W-:Y:S02]  /*0340*/  SEL R4, R4, 0x3, P1 ;  /* 0x0000000304047807 */ /* 0x000fe40000800000 */
[----:B------:R-:W-:Y:S02]  /*0350*/  SEL R5, R3, 0x3, P0 ;  /* 0x0000000303057807 */ /* 0x000fe40000000000 */
[----:B------:R-:W-:-:S03]  /*0360*/  IADD3 R2, P2, R0, UR6, RZ ;  /* 0x0000000600027c10 */ /* 0x000fc6000ff5e0ff */
[----:B------:R-:W-:Y:S01]  /*0370*/  IMAD R5, R5, 0x100, R4 ;  /* 0x0000010005057824 */ /* 0x000fe200078e0204 */
[----:B------:R-:W-:-:S05]  /*0380*/  LEA.HI.X.SX32 R3, R0, UR7, 0x1, P2 ;  /* 0x0000000700037c11 */ /* 0x000fca00090f0eff */
[----:B------:R-:W-:Y:S01]  /*0390*/  STG.E.U16 desc[UR4][R2.64], R5 ;  /* 0x0000000502007986 */ /* 0x000fe2000c101504 */
[----:B------:R-:W-:Y:S05]  /*03a0*/  EXIT ;  /* 0x000000000000794d */ /* 0x000fea0003800000 */
.L_x_0:
[----:B------:R-:W-:-:S00]  /*03b0*/  BRA `(.L_x_0) ;  /* 0xfffffffc00fc7947 */ /* 0x000fc0000383ffff */
[----:B------:R-:W-:-:S00]  /*03c0*/  NOP ;  /* 0x0000000000007918 */ /* 0x000fc00000000000 */
        /* <DEDUP_REMOVED lines=11> */
.L_x_1:


//--------------------- .nv.constant0.triton_poi_fused_max_pool2d_with_indices_11 --------------------------
	.section	.nv.constant0.triton_poi_fused_max_pool2d_with_indices_11,"a",@progbits
	.sectionflags	@""
	.align	4
.nv.constant0.triton_poi_fused_max_pool2d_with_indices_11:
	.zero		548
